//
// Generated by NVIDIA NVVM Compiler
//
// Compiler Build ID: CL-36424714
// Cuda compilation tools, release 13.0, V13.0.88
// Based on NVVM 20.0.0
//

.version 9.0
.target sm_100
.address_size 64

	// .globl	_Z6vecAddPdS_S_i

.visible .entry _Z6vecAddPdS_S_i(
	.param .u64 .ptr .align 1 _Z6vecAddPdS_S_i_param_0,
	.param .u64 .ptr .align 1 _Z6vecAddPdS_S_i_param_1,
	.param .u64 .ptr .align 1 _Z6vecAddPdS_S_i_param_2,
	.param .u32 _Z6vecAddPdS_S_i_param_3
)
{
	.reg .pred 	%p<2>;
	.reg .b32 	%r<6>;
	.reg .b64 	%rd<11>;
	.reg .b64 	%fd<4>;

	ld.param.u64 	%rd1, [_Z6vecAddPdS_S_i_param_0];
	ld.param.u64 	%rd2, [_Z6vecAddPdS_S_i_param_1];
	ld.param.u64 	%rd3, [_Z6vecAddPdS_S_i_param_2];
	ld.param.u32 	%r2, [_Z6vecAddPdS_S_i_param_3];
	mov.u32 	%r3, %tid.x;
	mov.u32 	%r4, %ctaid.x;
	mov.u32 	%r5, %ntid.x;
	mad.lo.s32 	%r1, %r4, %r5, %r3;
	setp.ge.s32 	%p1, %r1, %r2;
	@%p1 bra 	$L__BB0_2;
	cvta.to.global.u64 	%rd4, %rd1;
	cvta.to.global.u64 	%rd5, %rd2;
	cvta.to.global.u64 	%rd6, %rd3;
	mul.wide.s32 	%rd7, %r1, 8;
	add.s64 	%rd8, %rd4, %rd7;
	ld.global.f64 	%fd1, [%rd8];
	add.s64 	%rd9, %rd5, %rd7;
	ld.global.f64 	%fd2, [%rd9];
	add.f64 	%fd3, %fd1, %fd2;
	add.s64 	%rd10, %rd6, %rd7;
	st.global.f64 	[%rd10], %fd3;
$L__BB0_2:
	ret;

}


// ===== COMPILED SASS (sm_100) =====

	.target	sm_100

	.elftype	@"ET_EXEC"


//--------------------- .note.nv.tkinfo           --------------------------
	.section	.note.nv.tkinfo,"",@"SHT_NOTE"
	.sectionflags	@"SHF_NOTE_NV_TKINFO"
	.tkinfo
        /*0018*/ 	.word	0x00000002
        /*0030*/ 	.string	""
        /*0030*/ 	.string	"ptxas"
        /*0030*/ 	.string	"Cuda compilation tools, release 13.0, V13.0.88"
        /*0030*/ 	.string	"Build cuda_13.0.r13.0/compiler.36424714_0"
        /*0030*/ 	.string	"-arch sm_100 -m 64 "



//--------------------- .note.nv.cuinfo           --------------------------
	.section	.note.nv.cuinfo,"",@"SHT_NOTE"
	.sectionflags	@"SHF_NOTE_NV_CUINFO"
        /*0018*/ 	.short	0x0002
        /*001a*/ 	.short	0x0064
        /*001c*/ 	.short	0x0082
	.zero		2


//--------------------- .nv.info                  --------------------------
	.section	.nv.info,"",@"SHT_CUDA_INFO"
	.align	4


	//----- nvinfo : EIATTR_REGCOUNT
	.align		4
        /*0000*/ 	.byte	0x04, 0x2f
        /*0002*/ 	.short	(.L_1 - .L_0)
	.align		4
.L_0:
        /*0004*/ 	.word	index@(_Z6vecAddPdS_S_i)
        /*0008*/ 	.word	0x0000000e


	//----- nvinfo : EIATTR_FRAME_SIZE
	.align		4
.L_1:
        /*000c*/ 	.byte	0x04, 0x11
        /*000e*/ 	.short	(.L_3 - .L_2)
	.align		4
.L_2:
        /*0010*/ 	.word	index@(_Z6vecAddPdS_S_i)
        /*0014*/ 	.word	0x00000000


	//----- nvinfo : EIATTR_MIN_STACK_SIZE
	.align		4
.L_3:
        /*0018*/ 	.byte	0x04, 0x12
        /*001a*/ 	.short	(.L_5 - .L_4)
	.align		4
.L_4:
        /*001c*/ 	.word	index@(_Z6vecAddPdS_S_i)
        /*0020*/ 	.word	0x00000000
.L_5:


//--------------------- .nv.compat                --------------------------
	.section	.nv.compat,"",@"SHT_CUDA_COMPAT_INFO"
	.align	4
        /*0000*/ 	.byte	0x02, 0x09, 0x00, 0x00, 0x02, 0x02, 0x01, 0x00, 0x02, 0x05, 0x05, 0x00, 0x03, 0x07, 0x01, 0x01
        /*0010*/ 	.byte	0x02, 0x03, 0x00, 0x00, 0x02, 0x06, 0x01, 0x00, 0x04, 0x0b, 0x08, 0x00, 0x01, 0x00, 0x00, 0x00
        /*0020*/ 	.byte	0x00, 0x00, 0x00, 0x00


//--------------------- .nv.info._Z6vecAddPdS_S_i --------------------------
	.section	.nv.info._Z6vecAddPdS_S_i,"",@"SHT_CUDA_INFO"
	.sectionflags	@""
	.align	4


	//----- nvinfo : EIATTR_CUDA_API_VERSION
	.align		4
        /*0000*/ 	.byte	0x04, 0x37
        /*0002*/ 	.short	(.L_7 - .L_6)
.L_6:
        /*0004*/ 	.word	0x00000082


	//----- nvinfo : EIATTR_KPARAM_INFO
	.align		4
.L_7:
        /*0008*/ 	.byte	0x04, 0x17
        /*000a*/ 	.short	(.L_9 - .L_8)
.L_8:
        /*000c*/ 	.word	0x00000000
        /*0010*/ 	.short	0x0003
        /*0012*/ 	.short	0x0018
        /*0014*/ 	.byte	0x00, 0xf0, 0x11, 0x00


	//----- nvinfo : EIATTR_KPARAM_INFO
	.align		4
.L_9:
        /*0018*/ 	.byte	0x04, 0x17
        /*001a*/ 	.short	(.L_11 - .L_10)
.L_10:
        /*001c*/ 	.word	0x00000000
        /*0020*/ 	.short	0x0002
        /*0022*/ 	.short	0x0010
        /*0024*/ 	.byte	0x00, 0xf5, 0x21, 0x00


	//----- nvinfo : EIATTR_KPARAM_INFO
	.align		4
.L_11:
        /*0028*/ 	.byte	0x04, 0x17
        /*002a*/ 	.short	(.L_13 - .L_12)
.L_12:
        /*002c*/ 	.word	0x00000000
        /*0030*/ 	.short	0x0001
        /*0032*/ 	.short	0x0008
        /*0034*/ 	.byte	0x00, 0xf5, 0x21, 0x00


	//----- nvinfo : EIATTR_KPARAM_INFO
	.align		4
.L_13:
        /*0038*/ 	.byte	0x04, 0x17
        /*003a*/ 	.short	(.L_15 - .L_14)
.L_14:
        /*003c*/ 	.word	0x00000000
        /*0040*/ 	.short	0x0000
        /*0042*/ 	.short	0x0000
        /*0044*/ 	.byte	0x00, 0xf5, 0x21, 0x00


	//----- nvinfo : EIATTR_SPARSE_MMA_MASK
	.align		4
.L_15:
        /*0048*/ 	.byte	0x03, 0x50
        /*004a*/ 	.short	0x0000


	//----- nvinfo : EIATTR_MAXREG_COUNT
	.align		4
        /*004c*/ 	.byte	0x03, 0x1b
        /*004e*/ 	.short	0x00ff


	//----- nvinfo : EIATTR_MERCURY_ISA_VERSION
	.align		4
        /*0050*/ 	.byte	0x03, 0x5f
        /*0052*/ 	.short	0x0101


	//----- nvinfo : EIATTR_VRC_CTA_INIT_COUNT
	.align		4
        /*0054*/ 	.byte	0x02, 0x4a
	.zero		1
	.zero		1


	//----- nvinfo : EIATTR_EXIT_INSTR_OFFSETS
	.align		4
        /*0058*/ 	.byte	0x04, 0x1c
        /*005a*/ 	.short	(.L_17 - .L_16)


	//   ....[0]....
.L_16:
        /*005c*/ 	.word	0x00000070


	//   ....[1]....
        /*0060*/ 	.word	0x00000130


	//----- nvinfo : EIATTR_CBANK_PARAM_SIZE
	.align		4
.L_17:
        /*0064*/ 	.byte	0x03, 0x19
        /*0066*/ 	.short	0x001c


	//----- nvinfo : EIATTR_PARAM_CBANK
	.align		4
        /*0068*/ 	.byte	0x04, 0x0a
        /*006a*/ 	.short	(.L_19 - .L_18)
	.align		4
.L_18:
        /*006c*/ 	.word	index@(.nv.constant0._Z6vecAddPdS_S_i)
        /*0070*/ 	.short	0x0380
        /*0072*/ 	.short	0x001c


	//----- nvinfo : EIATTR_SW_WAR
	.align		4
.L_19:
        /*0074*/ 	.byte	0x04, 0x36
        /*0076*/ 	.short	(.L_21 - .L_20)
.L_20:
        /*0078*/ 	.word	0x00000008
.L_21:


//--------------------- .nv.callgraph             --------------------------
	.section	.nv.callgraph,"",@"SHT_CUDA_CALLGRAPH"
	.align	4
	.sectionentsize	8
	.align		4
        /*0000*/ 	.word	0x00000000
	.align		4
        /*0004*/ 	.word	0xffffffff
	.align		4
        /*0008*/ 	.word	0x00000000
	.align		4
        /*000c*/ 	.word	0xfffffffe
	.align		4
        /*0010*/ 	.word	0x00000000
	.align		4
        /*0014*/ 	.word	0xfffffffd
	.align		4
        /*0018*/ 	.word	0x00000000
	.align		4
        /*001c*/ 	.word	0xfffffffc


//--------------------- .text._Z6vecAddPdS_S_i    --------------------------
	.section	.text._Z6vecAddPdS_S_i,"ax",@progbits
	.align	128
        .global         _Z6vecAddPdS_S_i
        .type           _Z6vecAddPdS_S_i,@function
        .size           _Z6vecAddPdS_S_i,(.L_x_1 - _Z6vecAddPdS_S_i)
        .other          _Z6vecAddPdS_S_i,@"STO_CUDA_ENTRY STV_DEFAULT"
_Z6vecAddPdS_S_i:
.text._Z6vecAddPdS_S_i:
[----:B------:R-:W-:Y:S01]  /*0000*/  LDC R1, c[0x0][0x37c] ;  /* 0x0000df00ff017b82 */ /* 0x000fe20000000800 */
[----:B------:R-:W0:Y:S07]  /*0010*/  S2R R11, SR_TID.X ;  /* 0x00000000000b7919 */ /* 0x000e2e0000002100 */
[----:B------:R-:W0:Y:S01]  /*0020*/  S2UR UR4, SR_CTAID.X ;  /* 0x00000000000479c3 */ /* 0x000e220000002500 */
[----:B------:R-:W1:Y:S07]  /*0030*/  LDCU UR5, c[0x0][0x398] ;  /* 0x00007300ff0577ac */ /* 0x000e6e0008000800 */
[----:B------:R-:W0:Y:S02]  /*0040*/  LDC R0, c[0x0][0x360] ;  /* 0x0000d800ff007b82 */ /* 0x000e240000000800 */
[----:B0-----:R-:W-:-:S05]  /*0050*/  IMAD R11, R0, UR4, R11 ;  /* 0x00000004000b7c24 */ /* 0x001fca000f8e020b */
[----:B-1----:R-:W-:-:S13]  /*0060*/  ISETP.GE.AND P0, PT, R11, UR5, PT ;  /* 0x000000050b007c0c */ /* 0x002fda000bf06270 */
[----:B------:R-:W-:Y:S05]  /*0070*/  @P0 EXIT ;  /* 0x000000000000094d */ /* 0x000fea0003800000 */
[----:B------:R-:W0:Y:S01]  /*0080*/  LDC.64 R2, c[0x0][0x380] ;  /* 0x0000e000ff027b82 */ /* 0x000e220000000a00 */
[----:B------:R-:W1:Y:S07]  /*0090*/  LDCU.64 UR4, c[0x0][0x358] ;  /* 0x00006b00ff0477ac */ /* 0x000e6e0008000a00 */
[----:B------:R-:W2:Y:S08]  /*00a0*/  LDC.64 R4, c[0x0][0x388] ;  /* 0x0000e200ff047b82 */ /* 0x000eb00000000a00 */
[----:B------:R-:W3:Y:S01]  /*00b0*/  LDC.64 R8, c[0x0][0x390] ;  /* 0x0000e400ff087b82 */ /* 0x000ee20000000a00 */
[----:B0-----:R-:W-:-:S06]  /*00c0*/  IMAD.WIDE R2, R11, 0x8, R2 ;  /* 0x000000080b027825 */ /* 0x001fcc00078e0202 */
[----:B-1----:R-:W4:Y:S01]  /*00d0*/  LDG.E.64 R2, desc[UR4][R2.64] ;  /* 0x0000000402027981 */ /* 0x002f22000c1e1b00 */
[----:B--2---:R-:W-:-:S06]  /*00e0*/  IMAD.WIDE R4, R11, 0x8, R4 ;  /* 0x000000080b047825 */ /* 0x004fcc00078e0204 */
[----:B------:R-:W4:Y:S01]  /*00f0*/  LDG.E.64 R4, desc[UR4][R4.64] ;  /* 0x0000000404047981 */ /* 0x000f22000c1e1b00 */
[----:B---3--:R-:W-:Y:S01]  /*0100*/  IMAD.WIDE R8, R11, 0x8, R8 ;  /* 0x000000080b087825 */ /* 0x008fe200078e0208 */
[----:B----4-:R-:W-:-:S07]  /*0110*/  DADD R6, R2, R4 ;  /* 0x0000000002067229 */ /* 0x010fce0000000004 */
[----:B------:R-:W-:Y:S01]  /*0120*/  STG.E.64 desc[UR4][R8.64], R6 ;  /* 0x0000000608007986 */ /* 0x000fe2000c101b04 */
[----:B------:R-:W-:Y:S05]  /*0130*/  EXIT ;  /* 0x000000000000794d */ /* 0x000fea0003800000 */
.L_x_0:
[----:B------:R-:W-:-:S00]  /*0140*/  BRA `(.L_x_0) ;  /* 0xfffffffc00fc7947 */ /* 0x000fc0000383ffff */
[----:B------:R-:W-:-:S00]  /*0150*/  NOP ;  /* 0x0000000000007918 */ /* 0x000fc00000000000 */
        /* <DEDUP_REMOVED lines=10> */
.L_x_1:


//--------------------- .nv.shared.reserved.0     --------------------------
	.section	.nv.shared.reserved.0,"aw",@nobits
	.weak		__nv_reservedSMEM_offset_0_alias
	.size		__nv_reservedSMEM_offset_0_alias, 0, 64
	.other		__nv_reservedSMEM_offset_0_alias,@"STO_CUDA_RESERVED_SHARED STV_DEFAULT"
__nv_reservedSMEM_offset_0_alias:
	.zero		0
	.zero		64


//--------------------- .nv.constant0._Z6vecAddPdS_S_i --------------------------
	.section	.nv.constant0._Z6vecAddPdS_S_i,"a",@progbits
	.sectionflags	@""
	.align	4
.nv.constant0._Z6vecAddPdS_S_i:
	.zero		924


//--------------------- SYMBOLS --------------------------

	.type		.nv.reservedSmem.offset0,@object
	.size		.nv.reservedSmem.offset0,0x4
